//
// Generated by NVIDIA NVVM Compiler
//
// Compiler Build ID: CL-36424714
// Cuda compilation tools, release 13.0, V13.0.88
// Based on NVVM 20.0.0
//

.version 9.0
.target sm_100
.address_size 64

	// .globl	_Z10bfs_kerneliiPiS_S_S_

.visible .entry _Z10bfs_kerneliiPiS_S_S_(
	.param .u32 _Z10bfs_kerneliiPiS_S_S__param_0,
	.param .u32 _Z10bfs_kerneliiPiS_S_S__param_1,
	.param .u64 .ptr .align 1 _Z10bfs_kerneliiPiS_S_S__param_2,
	.param .u64 .ptr .align 1 _Z10bfs_kerneliiPiS_S_S__param_3,
	.param .u64 .ptr .align 1 _Z10bfs_kerneliiPiS_S_S__param_4,
	.param .u64 .ptr .align 1 _Z10bfs_kerneliiPiS_S_S__param_5
)
{
	.reg .pred 	%p<6>;
	.reg .b32 	%r<18>;
	.reg .b64 	%rd<17>;

	ld.param.u32 	%r6, [_Z10bfs_kerneliiPiS_S_S__param_0];
	ld.param.u32 	%r7, [_Z10bfs_kerneliiPiS_S_S__param_1];
	ld.param.u64 	%rd5, [_Z10bfs_kerneliiPiS_S_S__param_2];
	ld.param.u64 	%rd6, [_Z10bfs_kerneliiPiS_S_S__param_3];
	ld.param.u64 	%rd8, [_Z10bfs_kerneliiPiS_S_S__param_4];
	ld.param.u64 	%rd7, [_Z10bfs_kerneliiPiS_S_S__param_5];
	cvta.to.global.u64 	%rd1, %rd8;
	mov.u32 	%r8, %ntid.x;
	mov.u32 	%r9, %ctaid.x;
	mov.u32 	%r10, %tid.x;
	mad.lo.s32 	%r1, %r8, %r9, %r10;
	setp.ge.s32 	%p1, %r1, %r7;
	@%p1 bra 	$L__BB0_7;
	mul.wide.s32 	%rd9, %r1, 4;
	add.s64 	%rd10, %rd1, %rd9;
	ld.global.u32 	%r11, [%rd10];
	setp.ne.s32 	%p2, %r11, %r6;
	@%p2 bra 	$L__BB0_7;
	cvta.to.global.u64 	%rd11, %rd5;
	add.s64 	%rd2, %rd11, %rd9;
	ld.global.u32 	%r17, [%rd2];
	ld.global.u32 	%r12, [%rd2+4];
	setp.ge.s32 	%p3, %r17, %r12;
	@%p3 bra 	$L__BB0_7;
	add.s32 	%r3, %r6, 1;
	cvta.to.global.u64 	%rd3, %rd6;
	cvta.to.global.u64 	%rd4, %rd7;
$L__BB0_4:
	mul.wide.s32 	%rd13, %r17, 4;
	add.s64 	%rd14, %rd3, %rd13;
	ld.global.u32 	%r13, [%rd14];
	mul.wide.s32 	%rd15, %r13, 4;
	add.s64 	%rd16, %rd1, %rd15;
	atom.relaxed.global.cas.b32 	%r14, [%rd16], -1, %r3;
	setp.ne.s32 	%p4, %r14, -1;
	@%p4 bra 	$L__BB0_6;
	atom.global.exch.b32 	%r15, [%rd4], 0;
$L__BB0_6:
	add.s32 	%r17, %r17, 1;
	ld.global.u32 	%r16, [%rd2+4];
	setp.lt.s32 	%p5, %r17, %r16;
	@%p5 bra 	$L__BB0_4;
$L__BB0_7:
	ret;

}


// ===== COMPILED SASS (sm_100) =====

	.target	sm_100

	.elftype	@"ET_EXEC"


//--------------------- .note.nv.tkinfo           --------------------------
	.section	.note.nv.tkinfo,"",@"SHT_NOTE"
	.sectionflags	@"SHF_NOTE_NV_TKINFO"
	.tkinfo
        /*0018*/ 	.word	0x00000002
        /*0030*/ 	.string	""
        /*0030*/ 	.string	"ptxas"
        /*0030*/ 	.string	"Cuda compilation tools, release 13.0, V13.0.88"
        /*0030*/ 	.string	"Build cuda_13.0.r13.0/compiler.36424714_0"
        /*0030*/ 	.string	"-arch sm_100 -m 64 "



//--------------------- .note.nv.cuinfo           --------------------------
	.section	.note.nv.cuinfo,"",@"SHT_NOTE"
	.sectionflags	@"SHF_NOTE_NV_CUINFO"
        /*0018*/ 	.short	0x0002
        /*001a*/ 	.short	0x0064
        /*001c*/ 	.short	0x0082
	.zero		2


//--------------------- .nv.info                  --------------------------
	.section	.nv.info,"",@"SHT_CUDA_INFO"
	.align	4


	//----- nvinfo : EIATTR_REGCOUNT
	.align		4
        /*0000*/ 	.byte	0x04, 0x2f
        /*0002*/ 	.short	(.L_1 - .L_0)
	.align		4
.L_0:
        /*0004*/ 	.word	index@(_Z10bfs_kerneliiPiS_S_S_)
        /*0008*/ 	.word	0x00000010


	//----- nvinfo : EIATTR_FRAME_SIZE
	.align		4
.L_1:
        /*000c*/ 	.byte	0x04, 0x11
        /*000e*/ 	.short	(.L_3 - .L_2)
	.align		4
.L_2:
        /*0010*/ 	.word	index@(_Z10bfs_kerneliiPiS_S_S_)
        /*0014*/ 	.word	0x00000000


	//----- nvinfo : EIATTR_MIN_STACK_SIZE
	.align		4
.L_3:
        /*0018*/ 	.byte	0x04, 0x12
        /*001a*/ 	.short	(.L_5 - .L_4)
	.align		4
.L_4:
        /*001c*/ 	.word	index@(_Z10bfs_kerneliiPiS_S_S_)
        /*0020*/ 	.word	0x00000000
.L_5:


//--------------------- .nv.compat                --------------------------
	.section	.nv.compat,"",@"SHT_CUDA_COMPAT_INFO"
	.align	4
        /*0000*/ 	.byte	0x02, 0x09, 0x00, 0x00, 0x02, 0x02, 0x01, 0x00, 0x02, 0x05, 0x05, 0x00, 0x03, 0x07, 0x01, 0x01
        /*0010*/ 	.byte	0x02, 0x03, 0x00, 0x00, 0x02, 0x06, 0x01, 0x00, 0x04, 0x0b, 0x08, 0x00, 0x09, 0x00, 0x00, 0x00
        /*0020*/ 	.byte	0x00, 0x00, 0x00, 0x00


//--------------------- .nv.info._Z10bfs_kerneliiPiS_S_S_ --------------------------
	.section	.nv.info._Z10bfs_kerneliiPiS_S_S_,"",@"SHT_CUDA_INFO"
	.sectionflags	@""
	.align	4


	//----- nvinfo : EIATTR_CUDA_API_VERSION
	.align		4
        /*0000*/ 	.byte	0x04, 0x37
        /*0002*/ 	.short	(.L_7 - .L_6)
.L_6:
        /*0004*/ 	.word	0x00000082


	//----- nvinfo : EIATTR_KPARAM_INFO
	.align		4
.L_7:
        /*0008*/ 	.byte	0x04, 0x17
        /*000a*/ 	.short	(.L_9 - .L_8)
.L_8:
        /*000c*/ 	.word	0x00000000
        /*0010*/ 	.short	0x0005
        /*0012*/ 	.short	0x0020
        /*0014*/ 	.byte	0x00, 0xf5, 0x21, 0x00


	//----- nvinfo : EIATTR_KPARAM_INFO
	.align		4
.L_9:
        /*0018*/ 	.byte	0x04, 0x17
        /*001a*/ 	.short	(.L_11 - .L_10)
.L_10:
        /*001c*/ 	.word	0x00000000
        /*0020*/ 	.short	0x0004
        /*0022*/ 	.short	0x0018
        /*0024*/ 	.byte	0x00, 0xf5, 0x21, 0x00


	//----- nvinfo : EIATTR_KPARAM_INFO
	.align		4
.L_11:
        /*0028*/ 	.byte	0x04, 0x17
        /*002a*/ 	.short	(.L_13 - .L_12)
.L_12:
        /*002c*/ 	.word	0x00000000
        /*0030*/ 	.short	0x0003
        /*0032*/ 	.short	0x0010
        /*0034*/ 	.byte	0x00, 0xf5, 0x21, 0x00


	//----- nvinfo : EIATTR_KPARAM_INFO
	.align		4
.L_13:
        /*0038*/ 	.byte	0x04, 0x17
        /*003a*/ 	.short	(.L_15 - .L_14)
.L_14:
        /*003c*/ 	.word	0x00000000
        /*0040*/ 	.short	0x0002
        /*0042*/ 	.short	0x0008
        /*0044*/ 	.byte	0x00, 0xf5, 0x21, 0x00


	//----- nvinfo : EIATTR_KPARAM_INFO
	.align		4
.L_15:
        /*0048*/ 	.byte	0x04, 0x17
        /*004a*/ 	.short	(.L_17 - .L_16)
.L_16:
        /*004c*/ 	.word	0x00000000
        /*0050*/ 	.short	0x0001
        /*0052*/ 	.short	0x0004
        /*0054*/ 	.byte	0x00, 0xf0, 0x11, 0x00


	//----- nvinfo : EIATTR_KPARAM_INFO
	.align		4
.L_17:
        /*0058*/ 	.byte	0x04, 0x17
        /*005a*/ 	.short	(.L_19 - .L_18)
.L_18:
        /*005c*/ 	.word	0x00000000
        /*0060*/ 	.short	0x0000
        /*0062*/ 	.short	0x0000
        /*0064*/ 	.byte	0x00, 0xf0, 0x11, 0x00


	//----- nvinfo : EIATTR_SPARSE_MMA_MASK
	.align		4
.L_19:
        /*0068*/ 	.byte	0x03, 0x50
        /*006a*/ 	.short	0x0000


	//----- nvinfo : EIATTR_MAXREG_COUNT
	.align		4
        /*006c*/ 	.byte	0x03, 0x1b
        /*006e*/ 	.short	0x00ff


	//----- nvinfo : EIATTR_MERCURY_ISA_VERSION
	.align		4
        /*0070*/ 	.byte	0x03, 0x5f
        /*0072*/ 	.short	0x0101


	//----- nvinfo : EIATTR_VRC_CTA_INIT_COUNT
	.align		4
        /*0074*/ 	.byte	0x02, 0x4a
	.zero		1
	.zero		1


	//----- nvinfo : EIATTR_EXIT_INSTR_OFFSETS
	.align		4
        /*0078*/ 	.byte	0x04, 0x1c
        /*007a*/ 	.short	(.L_21 - .L_20)


	//   ....[0]....
.L_20:
        /*007c*/ 	.word	0x00000070


	//   ....[1]....
        /*0080*/ 	.word	0x000000e0


	//   ....[2]....
        /*0084*/ 	.word	0x00000140


	//   ....[3]....
        /*0088*/ 	.word	0x00000270


	//----- nvinfo : EIATTR_CRS_STACK_SIZE
	.align		4
.L_21:
        /*008c*/ 	.byte	0x04, 0x1e
        /*008e*/ 	.short	(.L_23 - .L_22)
.L_22:
        /*0090*/ 	.word	0x00000000


	//----- nvinfo : EIATTR_CBANK_PARAM_SIZE
	.align		4
.L_23:
        /*0094*/ 	.byte	0x03, 0x19
        /*0096*/ 	.short	0x0028


	//----- nvinfo : EIATTR_PARAM_CBANK
	.align		4
        /*0098*/ 	.byte	0x04, 0x0a
        /*009a*/ 	.short	(.L_25 - .L_24)
	.align		4
.L_24:
        /*009c*/ 	.word	index@(.nv.constant0._Z10bfs_kerneliiPiS_S_S_)
        /*00a0*/ 	.short	0x0380
        /*00a2*/ 	.short	0x0028


	//----- nvinfo : EIATTR_SW_WAR
	.align		4
.L_25:
        /*00a4*/ 	.byte	0x04, 0x36
        /*00a6*/ 	.short	(.L_27 - .L_26)
.L_26:
        /*00a8*/ 	.word	0x00000008
.L_27:


//--------------------- .nv.callgraph             --------------------------
	.section	.nv.callgraph,"",@"SHT_CUDA_CALLGRAPH"
	.align	4
	.sectionentsize	8
	.align		4
        /*0000*/ 	.word	0x00000000
	.align		4
        /*0004*/ 	.word	0xffffffff
	.align		4
        /*0008*/ 	.word	0x00000000
	.align		4
        /*000c*/ 	.word	0xfffffffe
	.align		4
        /*0010*/ 	.word	0x00000000
	.align		4
        /*0014*/ 	.word	0xfffffffd
	.align		4
        /*0018*/ 	.word	0x00000000
	.align		4
        /*001c*/ 	.word	0xfffffffc


//--------------------- .text._Z10bfs_kerneliiPiS_S_S_ --------------------------
	.section	.text._Z10bfs_kerneliiPiS_S_S_,"ax",@progbits
	.align	128
        .global         _Z10bfs_kerneliiPiS_S_S_
        .type           _Z10bfs_kerneliiPiS_S_S_,@function
        .size           _Z10bfs_kerneliiPiS_S_S_,(.L_x_4 - _Z10bfs_kerneliiPiS_S_S_)
        .other          _Z10bfs_kerneliiPiS_S_S_,@"STO_CUDA_ENTRY STV_DEFAULT"
_Z10bfs_kerneliiPiS_S_S_:
.text._Z10bfs_kerneliiPiS_S_S_:
[----:B------:R-:W-:Y:S01]  /*0000*/  LDC R1, c[0x0][0x37c] ;  /* 0x0000df00ff017b82 */ /* 0x000fe20000000800 */
[----:B------:R-:W0:Y:S01]  /*0010*/  S2R R5, SR_CTAID.X ;  /* 0x0000000000057919 */ /* 0x000e220000002500 */
[----:B------:R-:W0:Y:S01]  /*0020*/  LDCU UR4, c[0x0][0x360] ;  /* 0x00006c00ff0477ac */ /* 0x000e220008000800 */
[----:B------:R-:W0:Y:S01]  /*0030*/  S2R R0, SR_TID.X ;  /* 0x0000000000007919 */ /* 0x000e220000002100 */
[----:B------:R-:W1:Y:S01]  /*0040*/  LDCU UR5, c[0x0][0x384] ;  /* 0x00007080ff0577ac */ /* 0x000e620008000800 */
[----:B0-----:R-:W-:-:S05]  /*0050*/  IMAD R5, R5, UR4, R0 ;  /* 0x0000000405057c24 */ /* 0x001fca000f8e0200 */
[----:B-1----:R-:W-:-:S13]  /*0060*/  ISETP.GE.AND P0, PT, R5, UR5, PT ;  /* 0x0000000505007c0c */ /* 0x002fda000bf06270 */
[----:B------:R-:W-:Y:S05]  /*0070*/  @P0 EXIT ;  /* 0x000000000000094d */ /* 0x000fea0003800000 */
[----:B------:R-:W0:Y:S01]  /*0080*/  LDC.64 R2, c[0x0][0x398] ;  /* 0x0000e600ff027b82 */ /* 0x000e220000000a00 */
[----:B------:R-:W1:Y:S07]  /*0090*/  LDCU.64 UR4, c[0x0][0x358] ;  /* 0x00006b00ff0477ac */ /* 0x000e6e0008000a00 */
[----:B------:R-:W2:Y:S01]  /*00a0*/  LDC R7, c[0x0][0x380] ;  /* 0x0000e000ff077b82 */ /* 0x000ea20000000800 */
[----:B0-----:R-:W-:-:S06]  /*00b0*/  IMAD.WIDE R2, R5, 0x4, R2 ;  /* 0x0000000405027825 */ /* 0x001fcc00078e0202 */
[----:B-1----:R-:W2:Y:S02]  /*00c0*/  LDG.E R2, desc[UR4][R2.64] ;  /* 0x0000000402027981 */ /* 0x002ea4000c1e1900 */
[----:B--2---:R-:W-:-:S13]  /*00d0*/  ISETP.NE.AND P0, PT, R2, R7, PT ;  /* 0x000000070200720c */ /* 0x004fda0003f05270 */
[----:B------:R-:W-:Y:S05]  /*00e0*/  @P0 EXIT ;  /* 0x000000000000094d */ /* 0x000fea0003800000 */
[----:B------:R-:W0:Y:S02]  /*00f0*/  LDC.64 R2, c[0x0][0x388] ;  /* 0x0000e200ff027b82 */ /* 0x000e240000000a00 */
[----:B0-----:R-:W-:-:S05]  /*0100*/  IMAD.WIDE R2, R5, 0x4, R2 ;  /* 0x0000000405027825 */ /* 0x001fca00078e0202 */
[----:B------:R-:W2:Y:S04]  /*0110*/  LDG.E R0, desc[UR4][R2.64] ;  /* 0x0000000402007981 */ /* 0x000ea8000c1e1900 */
[----:B------:R-:W2:Y:S02]  /*0120*/  LDG.E R5, desc[UR4][R2.64+0x4] ;  /* 0x0000040402057981 */ /* 0x000ea4000c1e1900 */
[----:B--2---:R-:W-:-:S13]  /*0130*/  ISETP.GE.AND P0, PT, R0, R5, PT ;  /* 0x000000050000720c */ /* 0x004fda0003f06270 */
[----:B------:R-:W-:Y:S05]  /*0140*/  @P0 EXIT ;  /* 0x000000000000094d */ /* 0x000fea0003800000 */
[----:B------:R-:W0:Y:S01]  /*0150*/  LDC.64 R8, c[0x0][0x390] ;  /* 0x0000e400ff087b82 */ /* 0x000e220000000a00 */
[----:B------:R-:W-:-:S07]  /*0160*/  IADD3 R13, PT, PT, R7, 0x1, RZ ;  /* 0x00000001070d7810 */ /* 0x000fce0007ffe0ff */
[----:B------:R-:W1:Y:S02]  /*0170*/  LDC.64 R10, c[0x0][0x398] ;  /* 0x0000e600ff0a7b82 */ /* 0x000e640000000a00 */
.L_x_2:
[----:B0-----:R-:W-:-:S06]  /*0180*/  IMAD.WIDE R4, R0, 0x4, R8 ;  /* 0x0000000400047825 */ /* 0x001fcc00078e0208 */
[----:B------:R-:W1:Y:S01]  /*0190*/  LDG.E R5, desc[UR4][R4.64] ;  /* 0x0000000404057981 */ /* 0x000e62000c1e1900 */
[----:B------:R-:W-:Y:S01]  /*01a0*/  MOV R12, 0xffffffff ;  /* 0xffffffff000c7802 */ /* 0x000fe20000000f00 */
[----:B-1----:R-:W-:-:S06]  /*01b0*/  IMAD.WIDE R6, R5, 0x4, R10 ;  /* 0x0000000405067825 */ /* 0x002fcc00078e020a */
[----:B------:R-:W2:Y:S01]  /*01c0*/  ATOMG.E.CAS.STRONG.GPU PT, R6, [R6], R12, R13 ;  /* 0x0000000c060673a9 */ /* 0x000ea200001ee10d */
[----:B------:R-:W-:Y:S01]  /*01d0*/  BSSY.RECONVERGENT B0, `(.L_x_0) ;  /* 0x0000005000007945 */ /* 0x000fe20003800200 */
[----:B--2---:R-:W-:-:S13]  /*01e0*/  ISETP.NE.AND P0, PT, R6, -0x1, PT ;  /* 0xffffffff0600780c */ /* 0x004fda0003f05270 */
[----:B-----5:R-:W-:Y:S05]  /*01f0*/  @P0 BRA `(.L_x_1) ;  /* 0x0000000000080947 */ /* 0x020fea0003800000 */
[----:B------:R-:W0:Y:S02]  /*0200*/  LDC.64 R4, c[0x0][0x3a0] ;  /* 0x0000e800ff047b82 */ /* 0x000e240000000a00 */
[----:B0-----:R0:W5:Y:S02]  /*0210*/  ATOMG.E.EXCH.STRONG.GPU PT, RZ, desc[UR4][R4.64], RZ ;  /* 0x800000ff04ff79a8 */ /* 0x001164000c1ef104 */
.L_x_1:
[----:B------:R-:W-:Y:S05]  /*0220*/  BSYNC.RECONVERGENT B0 ;  /* 0x0000000000007941 */ /* 0x000fea0003800200 */
.L_x_0:
[----:B0-----:R-:W2:Y:S01]  /*0230*/  LDG.E R5, desc[UR4][R2.64+0x4] ;  /* 0x0000040402057981 */ /* 0x001ea2000c1e1900 */
[----:B------:R-:W-:-:S04]  /*0240*/  IADD3 R0, PT, PT, R0, 0x1, RZ ;  /* 0x0000000100007810 */ /* 0x000fc80007ffe0ff */
[----:B--2---:R-:W-:-:S13]  /*0250*/  ISETP.GE.AND P0, PT, R0, R5, PT ;  /* 0x000000050000720c */ /* 0x004fda0003f06270 */
[----:B------:R-:W-:Y:S05]  /*0260*/  @!P0 BRA `(.L_x_2) ;  /* 0xfffffffc00c48947 */ /* 0x000fea000383ffff */
[----:B------:R-:W-:Y:S05]  /*0270*/  EXIT ;  /* 0x000000000000794d */ /* 0x000fea0003800000 */
.L_x_3:
[----:B------:R-:W-:-:S00]  /*0280*/  BRA `(.L_x_3) ;  /* 0xfffffffc00fc7947 */ /* 0x000fc0000383ffff */
[----:B------:R-:W-:-:S00]  /*0290*/  NOP ;  /* 0x0000000000007918 */ /* 0x000fc00000000000 */
        /* <DEDUP_REMOVED lines=14> */
.L_x_4:


//--------------------- .nv.shared.reserved.0     --------------------------
	.section	.nv.shared.reserved.0,"aw",@nobits
	.weak		__nv_reservedSMEM_offset_0_alias
	.size		__nv_reservedSMEM_offset_0_alias, 0, 64
	.other		__nv_reservedSMEM_offset_0_alias,@"STO_CUDA_RESERVED_SHARED STV_DEFAULT"
__nv_reservedSMEM_offset_0_alias:
	.zero		0
	.zero		64


//--------------------- .nv.constant0._Z10bfs_kerneliiPiS_S_S_ --------------------------
	.section	.nv.constant0._Z10bfs_kerneliiPiS_S_S_,"a",@progbits
	.sectionflags	@""
	.align	4
.nv.constant0._Z10bfs_kerneliiPiS_S_S_:
	.zero		936


//--------------------- SYMBOLS --------------------------

	.type		.nv.reservedSmem.offset0,@object
	.size		.nv.reservedSmem.offset0,0x4
